//
// Generated by NVIDIA NVVM Compiler
//
// Compiler Build ID: CL-36424714
// Cuda compilation tools, release 13.0, V13.0.88
// Based on NVVM 20.0.0
//

.version 9.0
.target sm_100
.address_size 64

	// .globl	_Z9ReduceMiniPiS_
// _ZZ9ReduceMiniPiS_E2sh has been demoted

.visible .entry _Z9ReduceMiniPiS_(
	.param .u32 _Z9ReduceMiniPiS__param_0,
	.param .u64 .ptr .align 1 _Z9ReduceMiniPiS__param_1,
	.param .u64 .ptr .align 1 _Z9ReduceMiniPiS__param_2
)
{
	.reg .pred 	%p<6>;
	.reg .b32 	%r<18>;
	.reg .b64 	%rd<9>;
	// demoted variable
	.shared .align 4 .b8 _ZZ9ReduceMiniPiS_E2sh[4096];
	ld.param.u64 	%rd2, [_Z9ReduceMiniPiS__param_1];
	ld.param.u64 	%rd1, [_Z9ReduceMiniPiS__param_2];
	mov.u32 	%r1, %tid.x;
	mov.u32 	%r2, %ctaid.x;
	mov.u32 	%r17, %ntid.x;
	mad.lo.s32 	%r9, %r2, %r17, %r1;
	cvta.to.global.u64 	%rd3, %rd2;
	mul.wide.s32 	%rd4, %r9, 4;
	add.s64 	%rd5, %rd3, %rd4;
	ld.global.u32 	%r10, [%rd5];
	shl.b32 	%r11, %r1, 2;
	mov.u32 	%r12, _ZZ9ReduceMiniPiS_E2sh;
	add.s32 	%r4, %r12, %r11;
	st.shared.u32 	[%r4], %r10;
	bar.sync 	0;
	setp.lt.u32 	%p1, %r17, 2;
	@%p1 bra 	$L__BB0_5;
$L__BB0_1:
	mov.u32 	%r5, %r17;
	shr.u32 	%r17, %r5, 1;
	setp.ge.u32 	%p2, %r1, %r17;
	@%p2 bra 	$L__BB0_4;
	ld.shared.u32 	%r7, [%r4];
	shl.b32 	%r13, %r17, 2;
	add.s32 	%r8, %r4, %r13;
	ld.shared.u32 	%r14, [%r8];
	setp.le.s32 	%p3, %r7, %r14;
	@%p3 bra 	$L__BB0_4;
	atom.shared.min.s32 	%r15, [%r8], %r7;
	st.shared.u32 	[%r4], %r15;
$L__BB0_4:
	bar.sync 	0;
	setp.gt.u32 	%p4, %r5, 3;
	@%p4 bra 	$L__BB0_1;
$L__BB0_5:
	setp.ne.s32 	%p5, %r1, 0;
	@%p5 bra 	$L__BB0_7;
	ld.shared.u32 	%r16, [_ZZ9ReduceMiniPiS_E2sh];
	cvta.to.global.u64 	%rd6, %rd1;
	mul.wide.u32 	%rd7, %r2, 4;
	add.s64 	%rd8, %rd6, %rd7;
	st.global.u32 	[%rd8], %r16;
$L__BB0_7:
	ret;

}


// ===== COMPILED SASS (sm_100) =====

	.target	sm_100

	.elftype	@"ET_EXEC"


//--------------------- .note.nv.tkinfo           --------------------------
	.section	.note.nv.tkinfo,"",@"SHT_NOTE"
	.sectionflags	@"SHF_NOTE_NV_TKINFO"
	.tkinfo
        /*0018*/ 	.word	0x00000002
        /*0030*/ 	.string	""
        /*0030*/ 	.string	"ptxas"
        /*0030*/ 	.string	"Cuda compilation tools, release 13.0, V13.0.88"
        /*0030*/ 	.string	"Build cuda_13.0.r13.0/compiler.36424714_0"
        /*0030*/ 	.string	"-arch sm_100 -m 64 "



//--------------------- .note.nv.cuinfo           --------------------------
	.section	.note.nv.cuinfo,"",@"SHT_NOTE"
	.sectionflags	@"SHF_NOTE_NV_CUINFO"
        /*0018*/ 	.short	0x0002
        /*001a*/ 	.short	0x0064
        /*001c*/ 	.short	0x0082
	.zero		2


//--------------------- .nv.info                  --------------------------
	.section	.nv.info,"",@"SHT_CUDA_INFO"
	.align	4


	//----- nvinfo : EIATTR_REGCOUNT
	.align		4
        /*0000*/ 	.byte	0x04, 0x2f
        /*0002*/ 	.short	(.L_1 - .L_0)
	.align		4
.L_0:
        /*0004*/ 	.word	index@(_Z9ReduceMiniPiS_)
        /*0008*/ 	.word	0x0000000c


	//----- nvinfo : EIATTR_FRAME_SIZE
	.align		4
.L_1:
        /*000c*/ 	.byte	0x04, 0x11
        /*000e*/ 	.short	(.L_3 - .L_2)
	.align		4
.L_2:
        /*0010*/ 	.word	index@(_Z9ReduceMiniPiS_)
        /*0014*/ 	.word	0x00000000


	//----- nvinfo : EIATTR_MIN_STACK_SIZE
	.align		4
.L_3:
        /*0018*/ 	.byte	0x04, 0x12
        /*001a*/ 	.short	(.L_5 - .L_4)
	.align		4
.L_4:
        /*001c*/ 	.word	index@(_Z9ReduceMiniPiS_)
        /*0020*/ 	.word	0x00000000
.L_5:


//--------------------- .nv.compat                --------------------------
	.section	.nv.compat,"",@"SHT_CUDA_COMPAT_INFO"
	.align	4
        /*0000*/ 	.byte	0x02, 0x09, 0x00, 0x00, 0x02, 0x02, 0x01, 0x00, 0x02, 0x05, 0x05, 0x00, 0x03, 0x07, 0x01, 0x01
        /*0010*/ 	.byte	0x02, 0x03, 0x00, 0x00, 0x02, 0x06, 0x01, 0x00, 0x04, 0x0b, 0x08, 0x00, 0x09, 0x00, 0x00, 0x00
        /*0020*/ 	.byte	0x00, 0x00, 0x00, 0x00


//--------------------- .nv.info._Z9ReduceMiniPiS_ --------------------------
	.section	.nv.info._Z9ReduceMiniPiS_,"",@"SHT_CUDA_INFO"
	.sectionflags	@""
	.align	4


	//----- nvinfo : EIATTR_CUDA_API_VERSION
	.align		4
        /*0000*/ 	.byte	0x04, 0x37
        /*0002*/ 	.short	(.L_7 - .L_6)
.L_6:
        /*0004*/ 	.word	0x00000082


	//----- nvinfo : EIATTR_KPARAM_INFO
	.align		4
.L_7:
        /*0008*/ 	.byte	0x04, 0x17
        /*000a*/ 	.short	(.L_9 - .L_8)
.L_8:
        /*000c*/ 	.word	0x00000000
        /*0010*/ 	.short	0x0002
        /*0012*/ 	.short	0x0010
        /*0014*/ 	.byte	0x00, 0xf5, 0x21, 0x00


	//----- nvinfo : EIATTR_KPARAM_INFO
	.align		4
.L_9:
        /*0018*/ 	.byte	0x04, 0x17
        /*001a*/ 	.short	(.L_11 - .L_10)
.L_10:
        /*001c*/ 	.word	0x00000000
        /*0020*/ 	.short	0x0001
        /*0022*/ 	.short	0x0008
        /*0024*/ 	.byte	0x00, 0xf5, 0x21, 0x00


	//----- nvinfo : EIATTR_KPARAM_INFO
	.align		4
.L_11:
        /*0028*/ 	.byte	0x04, 0x17
        /*002a*/ 	.short	(.L_13 - .L_12)
.L_12:
        /*002c*/ 	.word	0x00000000
        /*0030*/ 	.short	0x0000
        /*0032*/ 	.short	0x0000
        /*0034*/ 	.byte	0x00, 0xf0, 0x11, 0x00


	//----- nvinfo : EIATTR_SPARSE_MMA_MASK
	.align		4
.L_13:
        /*0038*/ 	.byte	0x03, 0x50
        /*003a*/ 	.short	0x0000


	//----- nvinfo : EIATTR_MAXREG_COUNT
	.align		4
        /*003c*/ 	.byte	0x03, 0x1b
        /*003e*/ 	.short	0x00ff


	//----- nvinfo : EIATTR_NUM_BARRIERS
	.align		4
        /*0040*/ 	.byte	0x02, 0x4c
        /*0042*/ 	.byte	0x01
	.zero		1


	//----- nvinfo : EIATTR_MERCURY_ISA_VERSION
	.align		4
        /*0044*/ 	.byte	0x03, 0x5f
        /*0046*/ 	.short	0x0101


	//----- nvinfo : EIATTR_VRC_CTA_INIT_COUNT
	.align		4
        /*0048*/ 	.byte	0x02, 0x4a
	.zero		1
	.zero		1


	//----- nvinfo : EIATTR_EXIT_INSTR_OFFSETS
	.align		4
        /*004c*/ 	.byte	0x04, 0x1c
        /*004e*/ 	.short	(.L_15 - .L_14)


	//   ....[0]....
.L_14:
        /*0050*/ 	.word	0x00000230


	//   ....[1]....
        /*0054*/ 	.word	0x000002b0


	//----- nvinfo : EIATTR_CRS_STACK_SIZE
	.align		4
.L_15:
        /*0058*/ 	.byte	0x04, 0x1e
        /*005a*/ 	.short	(.L_17 - .L_16)
.L_16:
        /*005c*/ 	.word	0x00000000


	//----- nvinfo : EIATTR_CBANK_PARAM_SIZE
	.align		4
.L_17:
        /*0060*/ 	.byte	0x03, 0x19
        /*0062*/ 	.short	0x0018


	//----- nvinfo : EIATTR_PARAM_CBANK
	.align		4
        /*0064*/ 	.byte	0x04, 0x0a
        /*0066*/ 	.short	(.L_19 - .L_18)
	.align		4
.L_18:
        /*0068*/ 	.word	index@(.nv.constant0._Z9ReduceMiniPiS_)
        /*006c*/ 	.short	0x0380
        /*006e*/ 	.short	0x0018


	//----- nvinfo : EIATTR_SW_WAR
	.align		4
.L_19:
        /*0070*/ 	.byte	0x04, 0x36
        /*0072*/ 	.short	(.L_21 - .L_20)
.L_20:
        /*0074*/ 	.word	0x00000008
.L_21:


//--------------------- .nv.callgraph             --------------------------
	.section	.nv.callgraph,"",@"SHT_CUDA_CALLGRAPH"
	.align	4
	.sectionentsize	8
	.align		4
        /*0000*/ 	.word	0x00000000
	.align		4
        /*0004*/ 	.word	0xffffffff
	.align		4
        /*0008*/ 	.word	0x00000000
	.align		4
        /*000c*/ 	.word	0xfffffffe
	.align		4
        /*0010*/ 	.word	0x00000000
	.align		4
        /*0014*/ 	.word	0xfffffffd
	.align		4
        /*0018*/ 	.word	0x00000000
	.align		4
        /*001c*/ 	.word	0xfffffffc


//--------------------- .text._Z9ReduceMiniPiS_   --------------------------
	.section	.text._Z9ReduceMiniPiS_,"ax",@progbits
	.align	128
        .global         _Z9ReduceMiniPiS_
        .type           _Z9ReduceMiniPiS_,@function
        .size           _Z9ReduceMiniPiS_,(.L_x_5 - _Z9ReduceMiniPiS_)
        .other          _Z9ReduceMiniPiS_,@"STO_CUDA_ENTRY STV_DEFAULT"
_Z9ReduceMiniPiS_:
.text._Z9ReduceMiniPiS_:
[----:B------:R-:W-:Y:S01]  /*0000*/  LDC R1, c[0x0][0x37c] ;  /* 0x0000df00ff017b82 */ /* 0x000fe20000000800 */
[----:B------:R-:W0:Y:S07]  /*0010*/  S2R R7, SR_TID.X ;  /* 0x0000000000077919 */ /* 0x000e2e0000002100 */
[----:B------:R-:W1:Y:S01]  /*0020*/  LDC.64 R2, c[0x0][0x388] ;  /* 0x0000e200ff027b82 */ /* 0x000e620000000a00 */
[----:B------:R-:W0:Y:S01]  /*0030*/  LDCU UR8, c[0x0][0x360] ;  /* 0x00006c00ff0877ac */ /* 0x000e220008000800 */
[----:B------:R-:W0:Y:S01]  /*0040*/  S2R R4, SR_CTAID.X ;  /* 0x0000000000047919 */ /* 0x000e220000002500 */
[----:B------:R-:W2:Y:S01]  /*0050*/  LDCU.64 UR6, c[0x0][0x358] ;  /* 0x00006b00ff0677ac */ /* 0x000ea20008000a00 */
[----:B0-----:R-:W-:-:S04]  /*0060*/  IMAD R5, R4, UR8, R7 ;  /* 0x0000000804057c24 */ /* 0x001fc8000f8e0207 */
[----:B-1----:R-:W-:-:S06]  /*0070*/  IMAD.WIDE R2, R5, 0x4, R2 ;  /* 0x0000000405027825 */ /* 0x002fcc00078e0202 */
[----:B--2---:R-:W2:Y:S01]  /*0080*/  LDG.E R2, desc[UR6][R2.64] ;  /* 0x0000000602027981 */ /* 0x004ea2000c1e1900 */
[----:B------:R-:W0:Y:S01]  /*0090*/  S2UR UR5, SR_CgaCtaId ;  /* 0x00000000000579c3 */ /* 0x000e220000008800 */
[----:B------:R-:W-:Y:S01]  /*00a0*/  UMOV UR4, 0x400 ;  /* 0x0000040000047882 */ /* 0x000fe20000000000 */
[----:B------:R-:W-:Y:S02]  /*00b0*/  UISETP.GE.U32.AND UP0, UPT, UR8, 0x2, UPT ;  /* 0x000000020800788c */ /* 0x000fe4000bf06070 */
[----:B0-----:R-:W-:-:S06]  /*00c0*/  ULEA UR4, UR5, UR4, 0x18 ;  /* 0x0000000405047291 */ /* 0x001fcc000f8ec0ff */
[----:B------:R-:W-:-:S05]  /*00d0*/  LEA R5, R7, UR4, 0x2 ;  /* 0x0000000407057c11 */ /* 0x000fca000f8e10ff */
[----:B--2---:R0:W-:Y:S01]  /*00e0*/  STS [R5], R2 ;  /* 0x0000000205007388 */ /* 0x0041e20000000800 */
[----:B------:R-:W-:Y:S06]  /*00f0*/  BAR.SYNC.DEFER_BLOCKING 0x0 ;  /* 0x0000000000007b1d */ /* 0x000fec0000010000 */
[----:B------:R-:W-:Y:S05]  /*0100*/  BRA.U !UP0, `(.L_x_0) ;  /* 0x0000000108447547 */ /* 0x000fea000b800000 */
[----:B------:R-:W-:-:S07]  /*0110*/  IMAD.U32 R0, RZ, RZ, UR8 ;  /* 0x00000008ff007e24 */ /* 0x000fce000f8e00ff */
.L_x_3:
[--C-:B------:R-:W-:Y:S01]  /*0120*/  IMAD.MOV.U32 R6, RZ, RZ, R0.reuse ;  /* 0x000000ffff067224 */ /* 0x100fe200078e0000 */
[----:B------:R-:W-:Y:S01]  /*0130*/  SHF.R.U32.HI R0, RZ, 0x1, R0 ;  /* 0x00000001ff007819 */ /* 0x000fe20000011600 */
[----:B------:R-:W-:Y:S03]  /*0140*/  BSSY.RECONVERGENT B0, `(.L_x_1) ;  /* 0x000000a000007945 */ /* 0x000fe60003800200 */
[----:B------:R-:W-:-:S13]  /*0150*/  ISETP.GE.U32.AND P0, PT, R7, R0, PT ;  /* 0x000000000700720c */ /* 0x000fda0003f06070 */
[----:B-1----:R-:W-:Y:S05]  /*0160*/  @P0 BRA `(.L_x_2) ;  /* 0x00000000001c0947 */ /* 0x002fea0003800000 */
[----:B------:R-:W-:Y:S01]  /*0170*/  IMAD R9, R0, 0x4, R5 ;  /* 0x0000000400097824 */ /* 0x000fe200078e0205 */
[----:B0-----:R-:W-:Y:S04]  /*0180*/  LDS R2, [R5] ;  /* 0x0000000005027984 */ /* 0x001fe80000000800 */
[----:B------:R-:W0:Y:S02]  /*0190*/  LDS R3, [R9] ;  /* 0x0000000009037984 */ /* 0x000e240000000800 */
[----:B0-----:R-:W-:-:S13]  /*01a0*/  ISETP.GT.AND P0, PT, R2, R3, PT ;  /* 0x000000030200720c */ /* 0x001fda0003f04270 */
[----:B------:R-:W-:Y:S05]  /*01b0*/  @!P0 BRA `(.L_x_2) ;  /* 0x0000000000088947 */ /* 0x000fea0003800000 */
[----:B------:R-:W0:Y:S04]  /*01c0*/  ATOMS.MIN.S32 R2, [R9], R2 ;  /* 0x000000020902738c */ /* 0x000e280000800200 */
[----:B0-----:R1:W-:Y:S02]  /*01d0*/  STS [R5], R2 ;  /* 0x0000000205007388 */ /* 0x0013e40000000800 */
.L_x_2:
[----:B------:R-:W-:Y:S05]  /*01e0*/  BSYNC.RECONVERGENT B0 ;  /* 0x0000000000007941 */ /* 0x000fea0003800200 */
.L_x_1:
[----:B------:R-:W-:Y:S01]  /*01f0*/  BAR.SYNC.DEFER_BLOCKING 0x0 ;  /* 0x0000000000007b1d */ /* 0x000fe20000010000 */
[----:B------:R-:W-:-:S13]  /*0200*/  ISETP.GT.U32.AND P0, PT, R6, 0x3, PT ;  /* 0x000000030600780c */ /* 0x000fda0003f04070 */
[----:B------:R-:W-:Y:S05]  /*0210*/  @P0 BRA `(.L_x_3) ;  /* 0xfffffffc00c00947 */ /* 0x000fea000383ffff */
.L_x_0:
[----:B------:R-:W-:-:S13]  /*0220*/  ISETP.NE.AND P0, PT, R7, RZ, PT ;  /* 0x000000ff0700720c */ /* 0x000fda0003f05270 */
[----:B------:R-:W-:Y:S05]  /*0230*/  @P0 EXIT ;  /* 0x000000000000094d */ /* 0x000fea0003800000 */
[----:B------:R-:W2:Y:S01]  /*0240*/  S2UR UR5, SR_CgaCtaId ;  /* 0x00000000000579c3 */ /* 0x000ea20000008800 */
[----:B------:R-:W-:-:S07]  /*0250*/  UMOV UR4, 0x400 ;  /* 0x0000040000047882 */ /* 0x000fce0000000000 */
[----:B01----:R-:W0:Y:S01]  /*0260*/  LDC.64 R2, c[0x0][0x390] ;  /* 0x0000e400ff027b82 */ /* 0x003e220000000a00 */
[----:B--2---:R-:W-:Y:S01]  /*0270*/  ULEA UR4, UR5, UR4, 0x18 ;  /* 0x0000000405047291 */ /* 0x004fe2000f8ec0ff */
[----:B0-----:R-:W-:-:S08]  /*0280*/  IMAD.WIDE.U32 R2, R4, 0x4, R2 ;  /* 0x0000000404027825 */ /* 0x001fd000078e0002 */
[----:B------:R-:W0:Y:S04]  /*0290*/  LDS R5, [UR4] ;  /* 0x00000004ff057984 */ /* 0x000e280008000800 */
[----:B0-----:R-:W-:Y:S01]  /*02a0*/  STG.E desc[UR6][R2.64], R5 ;  /* 0x0000000502007986 */ /* 0x001fe2000c101906 */
[----:B------:R-:W-:Y:S05]  /*02b0*/  EXIT ;  /* 0x000000000000794d */ /* 0x000fea0003800000 */
.L_x_4:
[----:B------:R-:W-:-:S00]  /*02c0*/  BRA `(.L_x_4) ;  /* 0xfffffffc00fc7947 */ /* 0x000fc0000383ffff */
[----:B------:R-:W-:-:S00]  /*02d0*/  NOP ;  /* 0x0000000000007918 */ /* 0x000fc00000000000 */
        /* <DEDUP_REMOVED lines=10> */
.L_x_5:


//--------------------- .nv.shared._Z9ReduceMiniPiS_ --------------------------
	.section	.nv.shared._Z9ReduceMiniPiS_,"aw",@nobits
	.sectionflags	@""
	.align	4
.nv.shared._Z9ReduceMiniPiS_:
	.zero		5120


//--------------------- .nv.shared.reserved.0     --------------------------
	.section	.nv.shared.reserved.0,"aw",@nobits
	.weak		__nv_reservedSMEM_offset_0_alias
	.size		__nv_reservedSMEM_offset_0_alias, 0, 64
	.other		__nv_reservedSMEM_offset_0_alias,@"STO_CUDA_RESERVED_SHARED STV_DEFAULT"
__nv_reservedSMEM_offset_0_alias:
	.zero		0
	.zero		64


//--------------------- .nv.constant0._Z9ReduceMiniPiS_ --------------------------
	.section	.nv.constant0._Z9ReduceMiniPiS_,"a",@progbits
	.sectionflags	@""
	.align	4
.nv.constant0._Z9ReduceMiniPiS_:
	.zero		920


//--------------------- SYMBOLS --------------------------

	.type		.nv.reservedSmem.offset0,@object
	.size		.nv.reservedSmem.offset0,0x4
	.type		.nv.reservedSmem.cap,@object
	.size		.nv.reservedSmem.cap,0x4
